//
// Generated by NVIDIA NVVM Compiler
//
// Compiler Build ID: CL-36424714
// Cuda compilation tools, release 13.0, V13.0.88
// Based on NVVM 20.0.0
//

.version 9.0
.target sm_100
.address_size 64

	// .globl	_Z18printThreadIndicesv
.extern .func  (.param .b32 func_retval0) vprintf
(
	.param .b64 vprintf_param_0,
	.param .b64 vprintf_param_1
)
;
.global .align 1 .b8 $str[42] = {98, 108, 111, 99, 107, 73, 100, 120, 46, 120, 58, 32, 37, 100, 44, 32, 116, 104, 114, 101, 97, 100, 73, 100, 120, 46, 120, 58, 32, 37, 100, 44, 32, 116, 105, 100, 58, 32, 37, 100, 10};

.visible .entry _Z18printThreadIndicesv()
{
	.local .align 8 .b8 	__local_depot0[16];
	.reg .b64 	%SP;
	.reg .b64 	%SPL;
	.reg .b32 	%r<7>;
	.reg .b64 	%rd<5>;

	mov.u64 	%SPL, __local_depot0;
	cvta.local.u64 	%SP, %SPL;
	add.u64 	%rd1, %SP, 0;
	add.u64 	%rd2, %SPL, 0;
	mov.u32 	%r1, %ctaid.x;
	mov.u32 	%r2, %ntid.x;
	mov.u32 	%r3, %tid.x;
	mad.lo.s32 	%r4, %r1, %r2, %r3;
	st.local.v2.u32 	[%rd2], {%r1, %r3};
	st.local.u32 	[%rd2+8], %r4;
	mov.u64 	%rd3, $str;
	cvta.global.u64 	%rd4, %rd3;
	{ // callseq 0, 0
	.param .b64 param0;
	st.param.b64 	[param0], %rd4;
	.param .b64 param1;
	st.param.b64 	[param1], %rd1;
	.param .b32 retval0;
	call.uni (retval0), 
	vprintf, 
	(
	param0, 
	param1
	);
	ld.param.b32 	%r5, [retval0];
	} // callseq 0
	ret;

}
	// .globl	_Z9vectorAddPfS_S_i
.visible .entry _Z9vectorAddPfS_S_i(
	.param .u64 .ptr .align 1 _Z9vectorAddPfS_S_i_param_0,
	.param .u64 .ptr .align 1 _Z9vectorAddPfS_S_i_param_1,
	.param .u64 .ptr .align 1 _Z9vectorAddPfS_S_i_param_2,
	.param .u32 _Z9vectorAddPfS_S_i_param_3
)
{
	.reg .pred 	%p<2>;
	.reg .b32 	%r<6>;
	.reg .b32 	%f<4>;
	.reg .b64 	%rd<11>;

	ld.param.u64 	%rd1, [_Z9vectorAddPfS_S_i_param_0];
	ld.param.u64 	%rd2, [_Z9vectorAddPfS_S_i_param_1];
	ld.param.u64 	%rd3, [_Z9vectorAddPfS_S_i_param_2];
	ld.param.u32 	%r2, [_Z9vectorAddPfS_S_i_param_3];
	mov.u32 	%r3, %ctaid.x;
	mov.u32 	%r4, %ntid.x;
	mov.u32 	%r5, %tid.x;
	mad.lo.s32 	%r1, %r3, %r4, %r5;
	setp.ge.s32 	%p1, %r1, %r2;
	@%p1 bra 	$L__BB1_2;
	cvta.to.global.u64 	%rd4, %rd1;
	cvta.to.global.u64 	%rd5, %rd2;
	cvta.to.global.u64 	%rd6, %rd3;
	mul.wide.s32 	%rd7, %r1, 4;
	add.s64 	%rd8, %rd4, %rd7;
	ld.global.f32 	%f1, [%rd8];
	add.s64 	%rd9, %rd5, %rd7;
	ld.global.f32 	%f2, [%rd9];
	add.f32 	%f3, %f1, %f2;
	add.s64 	%rd10, %rd6, %rd7;
	st.global.f32 	[%rd10], %f3;
$L__BB1_2:
	ret;

}


// ===== COMPILED SASS (sm_100) =====

	.target	sm_100

	.elftype	@"ET_EXEC"


//--------------------- .note.nv.tkinfo           --------------------------
	.section	.note.nv.tkinfo,"",@"SHT_NOTE"
	.sectionflags	@"SHF_NOTE_NV_TKINFO"
	.tkinfo
        /*0018*/ 	.word	0x00000002
        /*0030*/ 	.string	""
        /*0030*/ 	.string	"ptxas"
        /*0030*/ 	.string	"Cuda compilation tools, release 13.0, V13.0.88"
        /*0030*/ 	.string	"Build cuda_13.0.r13.0/compiler.36424714_0"
        /*0030*/ 	.string	"-arch sm_100 -m 64 "



//--------------------- .note.nv.cuinfo           --------------------------
	.section	.note.nv.cuinfo,"",@"SHT_NOTE"
	.sectionflags	@"SHF_NOTE_NV_CUINFO"
        /*0018*/ 	.short	0x0002
        /*001a*/ 	.short	0x0064
        /*001c*/ 	.short	0x0082
	.zero		2


//--------------------- .nv.info                  --------------------------
	.section	.nv.info,"",@"SHT_CUDA_INFO"
	.align	4


	//----- nvinfo : EIATTR_REGCOUNT
	.align		4
        /*0000*/ 	.byte	0x04, 0x2f
        /*0002*/ 	.short	(.L_2 - .L_1)
	.align		4
.L_1:
        /*0004*/ 	.word	index@(_Z18printThreadIndicesv)
        /*0008*/ 	.word	0x00000018


	//----- nvinfo : EIATTR_FRAME_SIZE
	.align		4
.L_2:
        /*000c*/ 	.byte	0x04, 0x11
        /*000e*/ 	.short	(.L_4 - .L_3)
	.align		4
.L_3:
        /*0010*/ 	.word	index@(_Z18printThreadIndicesv)
        /*0014*/ 	.word	0x00000010


	//----- nvinfo : EIATTR_REGCOUNT
	.align		4
.L_4:
        /*0018*/ 	.byte	0x04, 0x2f
        /*001a*/ 	.short	(.L_6 - .L_5)
	.align		4
.L_5:
        /*001c*/ 	.word	index@(_Z9vectorAddPfS_S_i)
        /*0020*/ 	.word	0x0000000c


	//----- nvinfo : EIATTR_FRAME_SIZE
	.align		4
.L_6:
        /*0024*/ 	.byte	0x04, 0x11
        /*0026*/ 	.short	(.L_8 - .L_7)
	.align		4
.L_7:
        /*0028*/ 	.word	index@(_Z9vectorAddPfS_S_i)
        /*002c*/ 	.word	0x00000000


	//----- nvinfo : EIATTR_MIN_STACK_SIZE
	.align		4
.L_8:
        /*0030*/ 	.byte	0x04, 0x12
        /*0032*/ 	.short	(.L_10 - .L_9)
	.align		4
.L_9:
        /*0034*/ 	.word	index@(_Z9vectorAddPfS_S_i)
        /*0038*/ 	.word	0x00000000


	//----- nvinfo : EIATTR_MIN_STACK_SIZE
	.align		4
.L_10:
        /*003c*/ 	.byte	0x04, 0x12
        /*003e*/ 	.short	(.L_12 - .L_11)
	.align		4
.L_11:
        /*0040*/ 	.word	index@(_Z18printThreadIndicesv)
        /*0044*/ 	.word	0x00000010
.L_12:


//--------------------- .nv.compat                --------------------------
	.section	.nv.compat,"",@"SHT_CUDA_COMPAT_INFO"
	.align	4
        /*0000*/ 	.byte	0x02, 0x09, 0x00, 0x00, 0x02, 0x02, 0x01, 0x00, 0x02, 0x05, 0x05, 0x00, 0x03, 0x07, 0x01, 0x01
        /*0010*/ 	.byte	0x02, 0x03, 0x00, 0x00, 0x02, 0x06, 0x01, 0x00, 0x04, 0x0b, 0x08, 0x00, 0x09, 0x00, 0x00, 0x00
        /*0020*/ 	.byte	0x00, 0x00, 0x00, 0x00


//--------------------- .nv.info._Z9vectorAddPfS_S_i --------------------------
	.section	.nv.info._Z9vectorAddPfS_S_i,"",@"SHT_CUDA_INFO"
	.sectionflags	@""
	.align	4


	//----- nvinfo : EIATTR_CUDA_API_VERSION
	.align		4
        /*0000*/ 	.byte	0x04, 0x37
        /*0002*/ 	.short	(.L_14 - .L_13)
.L_13:
        /*0004*/ 	.word	0x00000082


	//----- nvinfo : EIATTR_KPARAM_INFO
	.align		4
.L_14:
        /*0008*/ 	.byte	0x04, 0x17
        /*000a*/ 	.short	(.L_16 - .L_15)
.L_15:
        /*000c*/ 	.word	0x00000000
        /*0010*/ 	.short	0x0003
        /*0012*/ 	.short	0x0018
        /*0014*/ 	.byte	0x00, 0xf0, 0x11, 0x00


	//----- nvinfo : EIATTR_KPARAM_INFO
	.align		4
.L_16:
        /*0018*/ 	.byte	0x04, 0x17
        /*001a*/ 	.short	(.L_18 - .L_17)
.L_17:
        /*001c*/ 	.word	0x00000000
        /*0020*/ 	.short	0x0002
        /*0022*/ 	.short	0x0010
        /*0024*/ 	.byte	0x00, 0xf5, 0x21, 0x00


	//----- nvinfo : EIATTR_KPARAM_INFO
	.align		4
.L_18:
        /*0028*/ 	.byte	0x04, 0x17
        /*002a*/ 	.short	(.L_20 - .L_19)
.L_19:
        /*002c*/ 	.word	0x00000000
        /*0030*/ 	.short	0x0001
        /*0032*/ 	.short	0x0008
        /*0034*/ 	.byte	0x00, 0xf5, 0x21, 0x00


	//----- nvinfo : EIATTR_KPARAM_INFO
	.align		4
.L_20:
        /*0038*/ 	.byte	0x04, 0x17
        /*003a*/ 	.short	(.L_22 - .L_21)
.L_21:
        /*003c*/ 	.word	0x00000000
        /*0040*/ 	.short	0x0000
        /*0042*/ 	.short	0x0000
        /*0044*/ 	.byte	0x00, 0xf5, 0x21, 0x00


	//----- nvinfo : EIATTR_SPARSE_MMA_MASK
	.align		4
.L_22:
        /*0048*/ 	.byte	0x03, 0x50
        /*004a*/ 	.short	0x0000


	//----- nvinfo : EIATTR_MAXREG_COUNT
	.align		4
        /*004c*/ 	.byte	0x03, 0x1b
        /*004e*/ 	.short	0x00ff


	//----- nvinfo : EIATTR_MERCURY_ISA_VERSION
	.align		4
        /*0050*/ 	.byte	0x03, 0x5f
        /*0052*/ 	.short	0x0101


	//----- nvinfo : EIATTR_VRC_CTA_INIT_COUNT
	.align		4
        /*0054*/ 	.byte	0x02, 0x4a
	.zero		1
	.zero		1


	//----- nvinfo : EIATTR_EXIT_INSTR_OFFSETS
	.align		4
        /*0058*/ 	.byte	0x04, 0x1c
        /*005a*/ 	.short	(.L_24 - .L_23)


	//   ....[0]....
.L_23:
        /*005c*/ 	.word	0x00000070


	//   ....[1]....
        /*0060*/ 	.word	0x00000130


	//----- nvinfo : EIATTR_CBANK_PARAM_SIZE
	.align		4
.L_24:
        /*0064*/ 	.byte	0x03, 0x19
        /*0066*/ 	.short	0x001c


	//----- nvinfo : EIATTR_PARAM_CBANK
	.align		4
        /*0068*/ 	.byte	0x04, 0x0a
        /*006a*/ 	.short	(.L_26 - .L_25)
	.align		4
.L_25:
        /*006c*/ 	.word	index@(.nv.constant0._Z9vectorAddPfS_S_i)
        /*0070*/ 	.short	0x0380
        /*0072*/ 	.short	0x001c


	//----- nvinfo : EIATTR_SW_WAR
	.align		4
.L_26:
        /*0074*/ 	.byte	0x04, 0x36
        /*0076*/ 	.short	(.L_28 - .L_27)
.L_27:
        /*0078*/ 	.word	0x00000008
.L_28:


//--------------------- .nv.info._Z18printThreadIndicesv --------------------------
	.section	.nv.info._Z18printThreadIndicesv,"",@"SHT_CUDA_INFO"
	.sectionflags	@""
	.align	4


	//----- nvinfo : EIATTR_CUDA_API_VERSION
	.align		4
        /*0000*/ 	.byte	0x04, 0x37
        /*0002*/ 	.short	(.L_30 - .L_29)
.L_29:
        /*0004*/ 	.word	0x00000082


	//----- nvinfo : EIATTR_SPARSE_MMA_MASK
	.align		4
.L_30:
        /*0008*/ 	.byte	0x03, 0x50
        /*000a*/ 	.short	0x0000


	//----- nvinfo : EIATTR_MAXREG_COUNT
	.align		4
        /*000c*/ 	.byte	0x03, 0x1b
        /*000e*/ 	.short	0x00ff


	//----- nvinfo : EIATTR_EXTERNS
	.align		4
        /*0010*/ 	.byte	0x04, 0x0f
        /*0012*/ 	.short	(.L_32 - .L_31)


	//   ....[0]....
	.align		4
.L_31:
        /*0014*/ 	.word	index@(vprintf)


	//----- nvinfo : EIATTR_MERCURY_ISA_VERSION
	.align		4
.L_32:
        /*0018*/ 	.byte	0x03, 0x5f
        /*001a*/ 	.short	0x0101


	//----- nvinfo : EIATTR_VRC_CTA_INIT_COUNT
	.align		4
        /*001c*/ 	.byte	0x02, 0x4a
	.zero		1
	.zero		1


	//----- nvinfo : EIATTR_SYSCALL_OFFSETS
	.align		4
        /*0020*/ 	.byte	0x04, 0x46
        /*0022*/ 	.short	(.L_34 - .L_33)


	//   ....[0]....
.L_33:
        /*0024*/ 	.word	0x00000120


	//----- nvinfo : EIATTR_EXIT_INSTR_OFFSETS
	.align		4
.L_34:
        /*0028*/ 	.byte	0x04, 0x1c
        /*002a*/ 	.short	(.L_36 - .L_35)


	//   ....[0]....
.L_35:
        /*002c*/ 	.word	0x00000130


	//----- nvinfo : EIATTR_SW_WAR
	.align		4
.L_36:
        /*0030*/ 	.byte	0x04, 0x36
        /*0032*/ 	.short	(.L_38 - .L_37)
.L_37:
        /*0034*/ 	.word	0x00000008
.L_38:


//--------------------- .nv.callgraph             --------------------------
	.section	.nv.callgraph,"",@"SHT_CUDA_CALLGRAPH"
	.align	4
	.sectionentsize	8
	.align		4
        /*0000*/ 	.word	0x00000000
	.align		4
        /*0004*/ 	.word	0xffffffff
	.align		4
        /*0008*/ 	.word	index@(_Z18printThreadIndicesv)
	.align		4
        /*000c*/ 	.word	index@(vprintf)
	.align		4
        /*0010*/ 	.word	0x00000000
	.align		4
        /*0014*/ 	.word	0xfffffffe
	.align		4
        /*0018*/ 	.word	0x00000000
	.align		4
        /*001c*/ 	.word	0xfffffffd
	.align		4
        /*0020*/ 	.word	0x00000000
	.align		4
        /*0024*/ 	.word	0xfffffffc


//--------------------- .nv.constant4             --------------------------
	.section	.nv.constant4,"a",@progbits
	.align	8
	.align		8
.nv.constant4:
        /*0000*/ 	.dword	$str
	.align		8
        /*0008*/ 	.dword	vprintf


//--------------------- .text._Z9vectorAddPfS_S_i --------------------------
	.section	.text._Z9vectorAddPfS_S_i,"ax",@progbits
	.align	128
        .global         _Z9vectorAddPfS_S_i
        .type           _Z9vectorAddPfS_S_i,@function
        .size           _Z9vectorAddPfS_S_i,(.L_x_3 - _Z9vectorAddPfS_S_i)
        .other          _Z9vectorAddPfS_S_i,@"STO_CUDA_ENTRY STV_DEFAULT"
_Z9vectorAddPfS_S_i:
.text._Z9vectorAddPfS_S_i:
[----:B------:R-:W-:Y:S01]  /*0000*/  LDC R1, c[0x0][0x37c] ;  /* 0x0000df00ff017b82 */ /* 0x000fe20000000800 */
[----:B------:R-:W0:Y:S07]  /*0010*/  S2R R0, SR_TID.X ;  /* 0x0000000000007919 */ /* 0x000e2e0000002100 */
[----:B------:R-:W0:Y:S01]  /*0020*/  S2UR UR4, SR_CTAID.X ;  /* 0x00000000000479c3 */ /* 0x000e220000002500 */
[----:B------:R-:W1:Y:S07]  /*0030*/  LDCU UR5, c[0x0][0x398] ;  /* 0x00007300ff0577ac */ /* 0x000e6e0008000800 */
[----:B------:R-:W0:Y:S02]  /*0040*/  LDC R9, c[0x0][0x360] ;  /* 0x0000d800ff097b82 */ /* 0x000e240000000800 */
[----:B0-----:R-:W-:-:S05]  /*0050*/  IMAD R9, R9, UR4, R0 ;  /* 0x0000000409097c24 */ /* 0x001fca000f8e0200 */
[----:B-1----:R-:W-:-:S13]  /*0060*/  ISETP.GE.AND P0, PT, R9, UR5, PT ;  /* 0x0000000509007c0c */ /* 0x002fda000bf06270 */
[----:B------:R-:W-:Y:S05]  /*0070*/  @P0 EXIT ;  /* 0x000000000000094d */ /* 0x000fea0003800000 */
[----:B------:R-:W0:Y:S01]  /*0080*/  LDC.64 R2, c[0x0][0x380] ;  /* 0x0000e000ff027b82 */ /* 0x000e220000000a00 */
[----:B------:R-:W1:Y:S07]  /*0090*/  LDCU.64 UR4, c[0x0][0x358] ;  /* 0x00006b00ff0477ac */ /* 0x000e6e0008000a00 */
[----:B------:R-:W2:Y:S08]  /*00a0*/  LDC.64 R4, c[0x0][0x388] ;  /* 0x0000e200ff047b82 */ /* 0x000eb00000000a00 */
[----:B------:R-:W3:Y:S01]  /*00b0*/  LDC.64 R6, c[0x0][0x390] ;  /* 0x0000e400ff067b82 */ /* 0x000ee20000000a00 */
[----:B0-----:R-:W-:-:S06]  /*00c0*/  IMAD.WIDE R2, R9, 0x4, R2 ;  /* 0x0000000409027825 */ /* 0x001fcc00078e0202 */
[----:B-1----:R-:W4:Y:S01]  /*00d0*/  LDG.E R2, desc[UR4][R2.64] ;  /* 0x0000000402027981 */ /* 0x002f22000c1e1900 */
[----:B--2---:R-:W-:-:S06]  /*00e0*/  IMAD.WIDE R4, R9, 0x4, R4 ;  /* 0x0000000409047825 */ /* 0x004fcc00078e0204 */
[----:B------:R-:W4:Y:S01]  /*00f0*/  LDG.E R5, desc[UR4][R4.64] ;  /* 0x0000000404057981 */ /* 0x000f22000c1e1900 */
[----:B---3--:R-:W-:-:S04]  /*0100*/  IMAD.WIDE R6, R9, 0x4, R6 ;  /* 0x0000000409067825 */ /* 0x008fc800078e0206 */
[----:B----4-:R-:W-:-:S05]  /*0110*/  FADD R9, R2, R5 ;  /* 0x0000000502097221 */ /* 0x010fca0000000000 */
[----:B------:R-:W-:Y:S01]  /*0120*/  STG.E desc[UR4][R6.64], R9 ;  /* 0x0000000906007986 */ /* 0x000fe2000c101904 */
[----:B------:R-:W-:Y:S05]  /*0130*/  EXIT ;  /* 0x000000000000794d */ /* 0x000fea0003800000 */
.L_x_0:
[----:B------:R-:W-:-:S00]  /*0140*/  BRA `(.L_x_0) ;  /* 0xfffffffc00fc7947 */ /* 0x000fc0000383ffff */
[----:B------:R-:W-:-:S00]  /*0150*/  NOP ;  /* 0x0000000000007918 */ /* 0x000fc00000000000 */
        /* <DEDUP_REMOVED lines=10> */
.L_x_3:


//--------------------- .text._Z18printThreadIndicesv --------------------------
	.section	.text._Z18printThreadIndicesv,"ax",@progbits
	.align	128
        .global         _Z18printThreadIndicesv
        .type           _Z18printThreadIndicesv,@function
        .size           _Z18printThreadIndicesv,(.L_x_4 - _Z18printThreadIndicesv)
        .other          _Z18printThreadIndicesv,@"STO_CUDA_ENTRY STV_DEFAULT"
_Z18printThreadIndicesv:
.text._Z18printThreadIndicesv:
[----:B------:R-:W0:Y:S01]  /*0000*/  LDC R1, c[0x0][0x37c] ;  /* 0x0000df00ff017b82 */ /* 0x000e220000000800 */
[----:B------:R-:W1:Y:S01]  /*0010*/  S2R R8, SR_CTAID.X ;  /* 0x0000000000087919 */ /* 0x000e620000002500 */
[----:B------:R-:W2:Y:S01]  /*0020*/  LDCU UR5, c[0x0][0x2fc] ;  /* 0x00005f80ff0577ac */ /* 0x000ea20008000800 */
[----:B------:R-:W-:Y:S01]  /*0030*/  MOV R2, 0x8 ;  /* 0x0000000800027802 */ /* 0x000fe20000000f00 */
[----:B0-----:R-:W-:Y:S01]  /*0040*/  VIADD R1, R1, 0xfffffff0 ;  /* 0xfffffff001017836 */ /* 0x001fe20000000000 */
[----:B------:R-:W1:Y:S01]  /*0050*/  S2R R9, SR_TID.X ;  /* 0x0000000000097919 */ /* 0x000e620000002100 */
[----:B------:R-:W1:Y:S03]  /*0060*/  LDCU UR6, c[0x0][0x360] ;  /* 0x00006c00ff0677ac */ /* 0x000e660008000800 */
[----:B------:R-:W0:Y:S01]  /*0070*/  LDC.64 R2, c[0x4][R2] ;  /* 0x0100000002027b82 */ /* 0x000e220000000a00 */
[----:B------:R-:W3:Y:S02]  /*0080*/  LDCU UR4, c[0x0][0x2f8] ;  /* 0x00005f00ff0477ac */ /* 0x000ee40008000800 */
[----:B---3--:R-:W-:-:S05]  /*0090*/  IADD3 R6, P0, PT, R1, UR4, RZ ;  /* 0x0000000401067c10 */ /* 0x008fca000ff1e0ff */
[----:B--2---:R-:W-:Y:S02]  /*00a0*/  IMAD.X R7, RZ, RZ, UR5, P0 ;  /* 0x00000005ff077e24 */ /* 0x004fe400080e06ff */
[----:B-1----:R-:W-:Y:S01]  /*00b0*/  IMAD R0, R8, UR6, R9 ;  /* 0x0000000608007c24 */ /* 0x002fe2000f8e0209 */
[----:B------:R1:W-:Y:S01]  /*00c0*/  STL.64 [R1], R8 ;  /* 0x0000000801007387 */ /* 0x0003e20000100a00 */
[----:B------:R-:W2:Y:S03]  /*00d0*/  LDCU.64 UR6, c[0x4][URZ] ;  /* 0x01000000ff0677ac */ /* 0x000ea60008000a00 */
[----:B------:R1:W-:Y:S01]  /*00e0*/  STL [R1+0x8], R0 ;  /* 0x0000080001007387 */ /* 0x0003e20000100800 */
[----:B--2---:R-:W-:Y:S01]  /*00f0*/  IMAD.U32 R4, RZ, RZ, UR6 ;  /* 0x00000006ff047e24 */ /* 0x004fe2000f8e00ff */
[----:B01----:R-:W-:-:S07]  /*0100*/  MOV R5, UR7 ;  /* 0x0000000700057c02 */ /* 0x003fce0008000f00 */
[----:B------:R-:W-:-:S07]  /*0110*/  LEPC R20, `(.L_x_1) ;  /* 0x000000001014794e */ /* 0x000fce0000000000 */
[----:B------:R-:W-:Y:S05]  /*0120*/  CALL.ABS.NOINC R2 ;  /* 0x0000000002007343 */ /* 0x000fea0003c00000 */
.L_x_1:
[----:B------:R-:W-:Y:S05]  /*0130*/  EXIT ;  /* 0x000000000000794d */ /* 0x000fea0003800000 */
.L_x_2:
        /* <DEDUP_REMOVED lines=12> */
.L_x_4:


//--------------------- .nv.global.init           --------------------------
	.section	.nv.global.init,"aw",@progbits
.nv.global.init:
	.type		$str,@object
	.size		$str,(.L_0 - $str)
$str:
        /*0000*/ 	.byte	0x62, 0x6c, 0x6f, 0x63, 0x6b, 0x49, 0x64, 0x78, 0x2e, 0x78, 0x3a, 0x20, 0x25, 0x64, 0x2c, 0x20
        /*0010*/ 	.byte	0x74, 0x68, 0x72, 0x65, 0x61, 0x64, 0x49, 0x64, 0x78, 0x2e, 0x78, 0x3a, 0x20, 0x25, 0x64, 0x2c
        /*0020*/ 	.byte	0x20, 0x74, 0x69, 0x64, 0x3a, 0x20, 0x25, 0x64, 0x0a, 0x00
.L_0:


//--------------------- .nv.shared.reserved.0     --------------------------
	.section	.nv.shared.reserved.0,"aw",@nobits
	.weak		__nv_reservedSMEM_offset_0_alias
	.size		__nv_reservedSMEM_offset_0_alias, 0, 64
	.other		__nv_reservedSMEM_offset_0_alias,@"STO_CUDA_RESERVED_SHARED STV_DEFAULT"
__nv_reservedSMEM_offset_0_alias:
	.zero		0
	.zero		64


//--------------------- .nv.constant0._Z9vectorAddPfS_S_i --------------------------
	.section	.nv.constant0._Z9vectorAddPfS_S_i,"a",@progbits
	.sectionflags	@""
	.align	4
.nv.constant0._Z9vectorAddPfS_S_i:
	.zero		924


//--------------------- .nv.constant0._Z18printThreadIndicesv --------------------------
	.section	.nv.constant0._Z18printThreadIndicesv,"a",@progbits
	.sectionflags	@""
	.align	4
.nv.constant0._Z18printThreadIndicesv:
	.zero		896


//--------------------- SYMBOLS --------------------------

	.type		.nv.reservedSmem.offset0,@object
	.size		.nv.reservedSmem.offset0,0x4
	.type		vprintf,@function
